//
// Generated by NVIDIA NVVM Compiler
//
// Compiler Build ID: CL-36424714
// Cuda compilation tools, release 13.0, V13.0.88
// Based on NVVM 20.0.0
//

.version 9.0
.target sm_100
.address_size 64

	// .globl	_Z4copyPhS_j
.extern .func  (.param .b32 func_retval0) vprintf
(
	.param .b64 vprintf_param_0,
	.param .b64 vprintf_param_1
)
;
.global .align 1 .b8 $str[16] = {91, 120, 58, 32, 37, 100, 44, 32, 121, 58, 32, 37, 100, 93, 32};
.global .align 1 .b8 $str$1[6] = {98, 111, 111, 112, 32};

.visible .entry _Z4copyPhS_j(
	.param .u64 .ptr .align 1 _Z4copyPhS_j_param_0,
	.param .u64 .ptr .align 1 _Z4copyPhS_j_param_1,
	.param .u32 _Z4copyPhS_j_param_2
)
{
	.local .align 8 .b8 	__local_depot0[8];
	.reg .b64 	%SP;
	.reg .b64 	%SPL;
	.reg .b16 	%rs<2>;
	.reg .b32 	%r<13>;
	.reg .b64 	%rd<12>;

	mov.u64 	%SPL, __local_depot0;
	cvta.local.u64 	%SP, %SPL;
	ld.param.u64 	%rd1, [_Z4copyPhS_j_param_0];
	ld.param.u64 	%rd2, [_Z4copyPhS_j_param_1];
	ld.param.u32 	%r1, [_Z4copyPhS_j_param_2];
	cvta.to.global.u64 	%rd3, %rd2;
	cvta.to.global.u64 	%rd4, %rd1;
	add.u64 	%rd5, %SP, 0;
	add.u64 	%rd6, %SPL, 0;
	mov.u32 	%r2, %ctaid.x;
	mov.u32 	%r3, %ntid.x;
	mov.u32 	%r4, %tid.x;
	mad.lo.s32 	%r5, %r2, %r3, %r4;
	mov.u32 	%r6, %ctaid.y;
	mov.u32 	%r7, %ntid.y;
	mov.u32 	%r8, %tid.y;
	mad.lo.s32 	%r9, %r6, %r7, %r8;
	st.local.v2.u32 	[%rd6], {%r5, %r9};
	mov.u64 	%rd7, $str;
	cvta.global.u64 	%rd8, %rd7;
	{ // callseq 0, 0
	.param .b64 param0;
	st.param.b64 	[param0], %rd8;
	.param .b64 param1;
	st.param.b64 	[param1], %rd5;
	.param .b32 retval0;
	call.uni (retval0), 
	vprintf, 
	(
	param0, 
	param1
	);
	ld.param.b32 	%r10, [retval0];
	} // callseq 0
	mad.lo.s32 	%r12, %r1, %r9, %r5;
	cvt.u64.u32 	%rd9, %r12;
	add.s64 	%rd10, %rd4, %rd9;
	ld.global.u8 	%rs1, [%rd10];
	add.s64 	%rd11, %rd3, %rd9;
	st.global.u8 	[%rd11], %rs1;
	ret;

}
	// .globl	_Z7erosionPhS_jjj
.visible .entry _Z7erosionPhS_jjj(
	.param .u64 .ptr .align 1 _Z7erosionPhS_jjj_param_0,
	.param .u64 .ptr .align 1 _Z7erosionPhS_jjj_param_1,
	.param .u32 _Z7erosionPhS_jjj_param_2,
	.param .u32 _Z7erosionPhS_jjj_param_3,
	.param .u32 _Z7erosionPhS_jjj_param_4
)
{
	.reg .pred 	%p<6>;
	.reg .b16 	%rs<2>;
	.reg .b32 	%r<21>;
	.reg .b64 	%rd<7>;

	ld.param.u64 	%rd1, [_Z7erosionPhS_jjj_param_1];
	ld.param.u32 	%r3, [_Z7erosionPhS_jjj_param_2];
	ld.param.u32 	%r4, [_Z7erosionPhS_jjj_param_3];
	ld.param.u32 	%r5, [_Z7erosionPhS_jjj_param_4];
	mov.u64 	%rd2, $str$1;
	cvta.global.u64 	%rd3, %rd2;
	{ // callseq 1, 0
	.param .b64 param0;
	st.param.b64 	[param0], %rd3;
	.param .b64 param1;
	st.param.b64 	[param1], 0;
	.param .b32 retval0;
	call.uni (retval0), 
	vprintf, 
	(
	param0, 
	param1
	);
	ld.param.b32 	%r6, [retval0];
	} // callseq 1
	shr.u32 	%r8, %r5, 1;
	mov.u32 	%r9, %ctaid.x;
	mov.u32 	%r10, %ntid.x;
	mov.u32 	%r11, %tid.x;
	mad.lo.s32 	%r12, %r9, %r10, %r11;
	add.s32 	%r1, %r12, %r8;
	mov.u32 	%r13, %ctaid.y;
	mov.u32 	%r14, %ntid.y;
	mov.u32 	%r15, %tid.y;
	mad.lo.s32 	%r16, %r13, %r14, %r15;
	add.s32 	%r2, %r16, %r8;
	sub.s32 	%r17, %r3, %r8;
	setp.ge.u32 	%p1, %r1, %r17;
	min.s32 	%r18, %r1, %r2;
	setp.lt.s32 	%p2, %r18, %r8;
	sub.s32 	%r19, %r4, %r8;
	setp.ge.u32 	%p3, %r2, %r19;
	or.pred  	%p4, %p1, %p3;
	or.pred  	%p5, %p4, %p2;
	@%p5 bra 	$L__BB1_2;
	cvta.to.global.u64 	%rd4, %rd1;
	mad.lo.s32 	%r20, %r2, %r3, %r1;
	cvt.u64.u32 	%rd5, %r20;
	add.s64 	%rd6, %rd4, %rd5;
	mov.b16 	%rs1, 255;
	st.global.u8 	[%rd6], %rs1;
$L__BB1_2:
	ret;

}


// ===== COMPILED SASS (sm_100) =====

	.target	sm_100

	.elftype	@"ET_EXEC"


//--------------------- .note.nv.tkinfo           --------------------------
	.section	.note.nv.tkinfo,"",@"SHT_NOTE"
	.sectionflags	@"SHF_NOTE_NV_TKINFO"
	.tkinfo
        /*0018*/ 	.word	0x00000002
        /*0030*/ 	.string	""
        /*0030*/ 	.string	"ptxas"
        /*0030*/ 	.string	"Cuda compilation tools, release 13.0, V13.0.88"
        /*0030*/ 	.string	"Build cuda_13.0.r13.0/compiler.36424714_0"
        /*0030*/ 	.string	"-arch sm_100 -m 64 "



//--------------------- .note.nv.cuinfo           --------------------------
	.section	.note.nv.cuinfo,"",@"SHT_NOTE"
	.sectionflags	@"SHF_NOTE_NV_CUINFO"
        /*0018*/ 	.short	0x0002
        /*001a*/ 	.short	0x0064
        /*001c*/ 	.short	0x0082
	.zero		2


//--------------------- .nv.info                  --------------------------
	.section	.nv.info,"",@"SHT_CUDA_INFO"
	.align	4


	//----- nvinfo : EIATTR_REGCOUNT
	.align		4
        /*0000*/ 	.byte	0x04, 0x2f
        /*0002*/ 	.short	(.L_3 - .L_2)
	.align		4
.L_2:
        /*0004*/ 	.word	index@(_Z4copyPhS_j)
        /*0008*/ 	.word	0x00000018


	//----- nvinfo : EIATTR_FRAME_SIZE
	.align		4
.L_3:
        /*000c*/ 	.byte	0x04, 0x11
        /*000e*/ 	.short	(.L_5 - .L_4)
	.align		4
.L_4:
        /*0010*/ 	.word	index@(_Z4copyPhS_j)
        /*0014*/ 	.word	0x00000008


	//----- nvinfo : EIATTR_REGCOUNT
	.align		4
.L_5:
        /*0018*/ 	.byte	0x04, 0x2f
        /*001a*/ 	.short	(.L_7 - .L_6)
	.align		4
.L_6:
        /*001c*/ 	.word	index@(_Z7erosionPhS_jjj)
        /*0020*/ 	.word	0x00000018


	//----- nvinfo : EIATTR_FRAME_SIZE
	.align		4
.L_7:
        /*0024*/ 	.byte	0x04, 0x11
        /*0026*/ 	.short	(.L_9 - .L_8)
	.align		4
.L_8:
        /*0028*/ 	.word	index@(_Z7erosionPhS_jjj)
        /*002c*/ 	.word	0x00000000


	//----- nvinfo : EIATTR_MIN_STACK_SIZE
	.align		4
.L_9:
        /*0030*/ 	.byte	0x04, 0x12
        /*0032*/ 	.short	(.L_11 - .L_10)
	.align		4
.L_10:
        /*0034*/ 	.word	index@(_Z7erosionPhS_jjj)
        /*0038*/ 	.word	0x00000000


	//----- nvinfo : EIATTR_MIN_STACK_SIZE
	.align		4
.L_11:
        /*003c*/ 	.byte	0x04, 0x12
        /*003e*/ 	.short	(.L_13 - .L_12)
	.align		4
.L_12:
        /*0040*/ 	.word	index@(_Z4copyPhS_j)
        /*0044*/ 	.word	0x00000008
.L_13:


//--------------------- .nv.compat                --------------------------
	.section	.nv.compat,"",@"SHT_CUDA_COMPAT_INFO"
	.align	4
        /*0000*/ 	.byte	0x02, 0x09, 0x00, 0x00, 0x02, 0x02, 0x01, 0x00, 0x02, 0x05, 0x05, 0x00, 0x03, 0x07, 0x01, 0x01
        /*0010*/ 	.byte	0x02, 0x03, 0x00, 0x00, 0x02, 0x06, 0x01, 0x00, 0x04, 0x0b, 0x08, 0x00, 0x09, 0x00, 0x00, 0x00
        /*0020*/ 	.byte	0x00, 0x00, 0x00, 0x00


//--------------------- .nv.info._Z7erosionPhS_jjj --------------------------
	.section	.nv.info._Z7erosionPhS_jjj,"",@"SHT_CUDA_INFO"
	.sectionflags	@""
	.align	4


	//----- nvinfo : EIATTR_CUDA_API_VERSION
	.align		4
        /*0000*/ 	.byte	0x04, 0x37
        /*0002*/ 	.short	(.L_15 - .L_14)
.L_14:
        /*0004*/ 	.word	0x00000082


	//----- nvinfo : EIATTR_KPARAM_INFO
	.align		4
.L_15:
        /*0008*/ 	.byte	0x04, 0x17
        /*000a*/ 	.short	(.L_17 - .L_16)
.L_16:
        /*000c*/ 	.word	0x00000000
        /*0010*/ 	.short	0x0004
        /*0012*/ 	.short	0x0018
        /*0014*/ 	.byte	0x00, 0xf0, 0x11, 0x00


	//----- nvinfo : EIATTR_KPARAM_INFO
	.align		4
.L_17:
        /*0018*/ 	.byte	0x04, 0x17
        /*001a*/ 	.short	(.L_19 - .L_18)
.L_18:
        /*001c*/ 	.word	0x00000000
        /*0020*/ 	.short	0x0003
        /*0022*/ 	.short	0x0014
        /*0024*/ 	.byte	0x00, 0xf0, 0x11, 0x00


	//----- nvinfo : EIATTR_KPARAM_INFO
	.align		4
.L_19:
        /*0028*/ 	.byte	0x04, 0x17
        /*002a*/ 	.short	(.L_21 - .L_20)
.L_20:
        /*002c*/ 	.word	0x00000000
        /*0030*/ 	.short	0x0002
        /*0032*/ 	.short	0x0010
        /*0034*/ 	.byte	0x00, 0xf0, 0x11, 0x00


	//----- nvinfo : EIATTR_KPARAM_INFO
	.align		4
.L_21:
        /*0038*/ 	.byte	0x04, 0x17
        /*003a*/ 	.short	(.L_23 - .L_22)
.L_22:
        /*003c*/ 	.word	0x00000000
        /*0040*/ 	.short	0x0001
        /*0042*/ 	.short	0x0008
        /*0044*/ 	.byte	0x00, 0xf5, 0x21, 0x00


	//----- nvinfo : EIATTR_KPARAM_INFO
	.align		4
.L_23:
        /*0048*/ 	.byte	0x04, 0x17
        /*004a*/ 	.short	(.L_25 - .L_24)
.L_24:
        /*004c*/ 	.word	0x00000000
        /*0050*/ 	.short	0x0000
        /*0052*/ 	.short	0x0000
        /*0054*/ 	.byte	0x00, 0xf5, 0x21, 0x00


	//----- nvinfo : EIATTR_SPARSE_MMA_MASK
	.align		4
.L_25:
        /*0058*/ 	.byte	0x03, 0x50
        /*005a*/ 	.short	0x0000


	//----- nvinfo : EIATTR_MAXREG_COUNT
	.align		4
        /*005c*/ 	.byte	0x03, 0x1b
        /*005e*/ 	.short	0x00ff


	//----- nvinfo : EIATTR_EXTERNS
	.align		4
        /*0060*/ 	.byte	0x04, 0x0f
        /*0062*/ 	.short	(.L_27 - .L_26)


	//   ....[0]....
	.align		4
.L_26:
        /*0064*/ 	.word	index@(vprintf)


	//----- nvinfo : EIATTR_MERCURY_ISA_VERSION
	.align		4
.L_27:
        /*0068*/ 	.byte	0x03, 0x5f
        /*006a*/ 	.short	0x0101


	//----- nvinfo : EIATTR_VRC_CTA_INIT_COUNT
	.align		4
        /*006c*/ 	.byte	0x02, 0x4a
	.zero		1
	.zero		1


	//----- nvinfo : EIATTR_SYSCALL_OFFSETS
	.align		4
        /*0070*/ 	.byte	0x04, 0x46
        /*0072*/ 	.short	(.L_29 - .L_28)


	//   ....[0]....
.L_28:
        /*0074*/ 	.word	0x00000080


	//----- nvinfo : EIATTR_EXIT_INSTR_OFFSETS
	.align		4
.L_29:
        /*0078*/ 	.byte	0x04, 0x1c
        /*007a*/ 	.short	(.L_31 - .L_30)


	//   ....[0]....
.L_30:
        /*007c*/ 	.word	0x000001c0


	//   ....[1]....
        /*0080*/ 	.word	0x00000240


	//----- nvinfo : EIATTR_CRS_STACK_SIZE
	.align		4
.L_31:
        /*0084*/ 	.byte	0x04, 0x1e
        /*0086*/ 	.short	(.L_33 - .L_32)
.L_32:
        /*0088*/ 	.word	0x00000000


	//----- nvinfo : EIATTR_CBANK_PARAM_SIZE
	.align		4
.L_33:
        /*008c*/ 	.byte	0x03, 0x19
        /*008e*/ 	.short	0x001c


	//----- nvinfo : EIATTR_PARAM_CBANK
	.align		4
        /*0090*/ 	.byte	0x04, 0x0a
        /*0092*/ 	.short	(.L_35 - .L_34)
	.align		4
.L_34:
        /*0094*/ 	.word	index@(.nv.constant0._Z7erosionPhS_jjj)
        /*0098*/ 	.short	0x0380
        /*009a*/ 	.short	0x001c


	//----- nvinfo : EIATTR_SW_WAR
	.align		4
.L_35:
        /*009c*/ 	.byte	0x04, 0x36
        /*009e*/ 	.short	(.L_37 - .L_36)
.L_36:
        /*00a0*/ 	.word	0x00000008
.L_37:


//--------------------- .nv.info._Z4copyPhS_j     --------------------------
	.section	.nv.info._Z4copyPhS_j,"",@"SHT_CUDA_INFO"
	.sectionflags	@""
	.align	4


	//----- nvinfo : EIATTR_CUDA_API_VERSION
	.align		4
        /*0000*/ 	.byte	0x04, 0x37
        /*0002*/ 	.short	(.L_39 - .L_38)
.L_38:
        /*0004*/ 	.word	0x00000082


	//----- nvinfo : EIATTR_KPARAM_INFO
	.align		4
.L_39:
        /*0008*/ 	.byte	0x04, 0x17
        /*000a*/ 	.short	(.L_41 - .L_40)
.L_40:
        /*000c*/ 	.word	0x00000000
        /*0010*/ 	.short	0x0002
        /*0012*/ 	.short	0x0010
        /*0014*/ 	.byte	0x00, 0xf0, 0x11, 0x00


	//----- nvinfo : EIATTR_KPARAM_INFO
	.align		4
.L_41:
        /*0018*/ 	.byte	0x04, 0x17
        /*001a*/ 	.short	(.L_43 - .L_42)
.L_42:
        /*001c*/ 	.word	0x00000000
        /*0020*/ 	.short	0x0001
        /*0022*/ 	.short	0x0008
        /*0024*/ 	.byte	0x00, 0xf5, 0x21, 0x00


	//----- nvinfo : EIATTR_KPARAM_INFO
	.align		4
.L_43:
        /*0028*/ 	.byte	0x04, 0x17
        /*002a*/ 	.short	(.L_45 - .L_44)
.L_44:
        /*002c*/ 	.word	0x00000000
        /*0030*/ 	.short	0x0000
        /*0032*/ 	.short	0x0000
        /*0034*/ 	.byte	0x00, 0xf5, 0x21, 0x00


	//----- nvinfo : EIATTR_SPARSE_MMA_MASK
	.align		4
.L_45:
        /*0038*/ 	.byte	0x03, 0x50
        /*003a*/ 	.short	0x0000


	//----- nvinfo : EIATTR_MAXREG_COUNT
	.align		4
        /*003c*/ 	.byte	0x03, 0x1b
        /*003e*/ 	.short	0x00ff


	//----- nvinfo : EIATTR_EXTERNS
	.align		4
        /*0040*/ 	.byte	0x04, 0x0f
        /*0042*/ 	.short	(.L_47 - .L_46)


	//   ....[0]....
	.align		4
.L_46:
        /*0044*/ 	.word	index@(vprintf)


	//----- nvinfo : EIATTR_MERCURY_ISA_VERSION
	.align		4
.L_47:
        /*0048*/ 	.byte	0x03, 0x5f
        /*004a*/ 	.short	0x0101


	//----- nvinfo : EIATTR_VRC_CTA_INIT_COUNT
	.align		4
        /*004c*/ 	.byte	0x02, 0x4a
	.zero		1
	.zero		1


	//----- nvinfo : EIATTR_SYSCALL_OFFSETS
	.align		4
        /*0050*/ 	.byte	0x04, 0x46
        /*0052*/ 	.short	(.L_49 - .L_48)


	//   ....[0]....
.L_48:
        /*0054*/ 	.word	0x00000160


	//----- nvinfo : EIATTR_EXIT_INSTR_OFFSETS
	.align		4
.L_49:
        /*0058*/ 	.byte	0x04, 0x1c
        /*005a*/ 	.short	(.L_51 - .L_50)


	//   ....[0]....
.L_50:
        /*005c*/ 	.word	0x00000200


	//----- nvinfo : EIATTR_CBANK_PARAM_SIZE
	.align		4
.L_51:
        /*0060*/ 	.byte	0x03, 0x19
        /*0062*/ 	.short	0x0014


	//----- nvinfo : EIATTR_PARAM_CBANK
	.align		4
        /*0064*/ 	.byte	0x04, 0x0a
        /*0066*/ 	.short	(.L_53 - .L_52)
	.align		4
.L_52:
        /*0068*/ 	.word	index@(.nv.constant0._Z4copyPhS_j)
        /*006c*/ 	.short	0x0380
        /*006e*/ 	.short	0x0014


	//----- nvinfo : EIATTR_SW_WAR
	.align		4
.L_53:
        /*0070*/ 	.byte	0x04, 0x36
        /*0072*/ 	.short	(.L_55 - .L_54)
.L_54:
        /*0074*/ 	.word	0x00000008
.L_55:


//--------------------- .nv.callgraph             --------------------------
	.section	.nv.callgraph,"",@"SHT_CUDA_CALLGRAPH"
	.align	4
	.sectionentsize	8
	.align		4
        /*0000*/ 	.word	0x00000000
	.align		4
        /*0004*/ 	.word	0xffffffff
	.align		4
        /*0008*/ 	.word	index@(_Z7erosionPhS_jjj)
	.align		4
        /*000c*/ 	.word	index@(vprintf)
	.align		4
        /*0010*/ 	.word	index@(_Z4copyPhS_j)
	.align		4
        /*0014*/ 	.word	index@(vprintf)
	.align		4
        /*0018*/ 	.word	0x00000000
	.align		4
        /*001c*/ 	.word	0xfffffffe
	.align		4
        /*0020*/ 	.word	0x00000000
	.align		4
        /*0024*/ 	.word	0xfffffffd
	.align		4
        /*0028*/ 	.word	0x00000000
	.align		4
        /*002c*/ 	.word	0xfffffffc


//--------------------- .nv.constant4             --------------------------
	.section	.nv.constant4,"a",@progbits
	.align	8
	.align		8
.nv.constant4:
        /*0000*/ 	.dword	vprintf
	.align		8
        /*0008*/ 	.dword	$str
	.align		8
        /*0010*/ 	.dword	$str$1


//--------------------- .text._Z7erosionPhS_jjj   --------------------------
	.section	.text._Z7erosionPhS_jjj,"ax",@progbits
	.align	128
        .global         _Z7erosionPhS_jjj
        .type           _Z7erosionPhS_jjj,@function
        .size           _Z7erosionPhS_jjj,(.L_x_4 - _Z7erosionPhS_jjj)
        .other          _Z7erosionPhS_jjj,@"STO_CUDA_ENTRY STV_DEFAULT"
_Z7erosionPhS_jjj:
.text._Z7erosionPhS_jjj:
[----:B------:R-:W0:Y:S01]  /*0000*/  LDC R1, c[0x0][0x37c] ;  /* 0x0000df00ff017b82 */ /* 0x000e220000000800 */
[----:B------:R-:W-:Y:S01]  /*0010*/  MOV R0, 0x0 ;  /* 0x0000000000007802 */ /* 0x000fe20000000f00 */
[----:B------:R-:W1:Y:S01]  /*0020*/  LDCU.64 UR4, c[0x4][0x10] ;  /* 0x01000200ff0477ac */ /* 0x000e620008000a00 */
[----:B------:R-:W-:-:S05]  /*0030*/  CS2R R6, SRZ ;  /* 0x0000000000067805 */ /* 0x000fca000001ff00 */
[----:B------:R2:W3:Y:S01]  /*0040*/  LDC.64 R2, c[0x4][R0] ;  /* 0x0100000000027b82 */ /* 0x0004e20000000a00 */
[----:B-1----:R-:W-:Y:S02]  /*0050*/  IMAD.U32 R4, RZ, RZ, UR4 ;  /* 0x00000004ff047e24 */ /* 0x002fe4000f8e00ff */
[----:B--2---:R-:W-:-:S07]  /*0060*/  IMAD.U32 R5, RZ, RZ, UR5 ;  /* 0x00000005ff057e24 */ /* 0x004fce000f8e00ff */
[----:B------:R-:W-:-:S07]  /*0070*/  LEPC R20, `(.L_x_0) ;  /* 0x000000001014794e */ /* 0x000fce0000000000 */
[----:B0--3--:R-:W-:Y:S05]  /*0080*/  CALL.ABS.NOINC R2 ;  /* 0x0000000002007343 */ /* 0x009fea0003c00000 */
.L_x_0:
[----:B------:R-:W0:Y:S01]  /*0090*/  S2R R5, SR_TID.Y ;  /* 0x0000000000057919 */ /* 0x000e220000002200 */
[----:B------:R-:W1:Y:S01]  /*00a0*/  LDC R0, c[0x0][0x360] ;  /* 0x0000d800ff007b82 */ /* 0x000e620000000800 */
[----:B------:R-:W2:Y:S01]  /*00b0*/  LDCU UR4, c[0x0][0x398] ;  /* 0x00007300ff0477ac */ /* 0x000ea20008000800 */
[----:B------:R-:W1:Y:S06]  /*00c0*/  S2R R3, SR_TID.X ;  /* 0x0000000000037919 */ /* 0x000e6c0000002100 */
[----:B------:R-:W0:Y:S08]  /*00d0*/  S2UR UR6, SR_CTAID.Y ;  /* 0x00000000000679c3 */ /* 0x000e300000002600 */
[----:B------:R-:W0:Y:S01]  /*00e0*/  LDC R2, c[0x0][0x364] ;  /* 0x0000d900ff027b82 */ /* 0x000e220000000800 */
[----:B--2---:R-:W-:-:S07]  /*00f0*/  USHF.R.U32.HI UR4, URZ, 0x1, UR4 ;  /* 0x00000001ff047899 */ /* 0x004fce0008011604 */
[----:B------:R-:W1:Y:S08]  /*0100*/  S2UR UR5, SR_CTAID.X ;  /* 0x00000000000579c3 */ /* 0x000e700000002500 */
[----:B------:R-:W2:Y:S01]  /*0110*/  LDC.64 R6, c[0x0][0x390] ;  /* 0x0000e400ff067b82 */ /* 0x000ea20000000a00 */
[----:B0-----:R-:W-:-:S04]  /*0120*/  IMAD R2, R2, UR6, R5 ;  /* 0x0000000602027c24 */ /* 0x001fc8000f8e0205 */
[----:B------:R-:W-:Y:S02]  /*0130*/  VIADD R2, R2, UR4 ;  /* 0x0000000402027c36 */ /* 0x000fe40008000000 */
[----:B-1----:R-:W-:-:S04]  /*0140*/  IMAD R0, R0, UR5, R3 ;  /* 0x0000000500007c24 */ /* 0x002fc8000f8e0203 */
[----:B------:R-:W-:Y:S01]  /*0150*/  VIADD R3, R0, UR4 ;  /* 0x0000000400037c36 */ /* 0x000fe20008000000 */
[----:B--2---:R-:W-:Y:S02]  /*0160*/  IADD3 R5, PT, PT, R7, -UR4, RZ ;  /* 0x8000000407057c10 */ /* 0x004fe4000fffe0ff */
[----:B------:R-:W-:Y:S02]  /*0170*/  IADD3 R0, PT, PT, R6, -UR4, RZ ;  /* 0x8000000406007c10 */ /* 0x000fe4000fffe0ff */
[----:B------:R-:W-:Y:S02]  /*0180*/  ISETP.GE.U32.AND P0, PT, R2, R5, PT ;  /* 0x000000050200720c */ /* 0x000fe40003f06070 */
[C---:B------:R-:W-:Y:S02]  /*0190*/  VIMNMX R4, PT, PT, R3.reuse, R2, PT ;  /* 0x0000000203047248 */ /* 0x040fe40003fe0100 */
[----:B------:R-:W-:-:S04]  /*01a0*/  ISETP.GE.U32.OR P0, PT, R3, R0, P0 ;  /* 0x000000000300720c */ /* 0x000fc80000706470 */
[----:B------:R-:W-:-:S13]  /*01b0*/  ISETP.LT.OR P0, PT, R4, UR4, P0 ;  /* 0x0000000404007c0c */ /* 0x000fda0008701670 */
[----:B------:R-:W-:Y:S05]  /*01c0*/  @P0 EXIT ;  /* 0x000000000000094d */ /* 0x000fea0003800000 */
[----:B------:R-:W0:Y:S01]  /*01d0*/  LDCU.64 UR6, c[0x0][0x388] ;  /* 0x00007100ff0677ac */ /* 0x000e220008000a00 */
[----:B------:R-:W-:Y:S02]  /*01e0*/  IMAD R2, R2, R6, R3 ;  /* 0x0000000602027224 */ /* 0x000fe400078e0203 */
[----:B------:R-:W-:Y:S01]  /*01f0*/  IMAD.MOV.U32 R0, RZ, RZ, 0xff ;  /* 0x000000ffff007424 */ /* 0x000fe200078e00ff */
[----:B------:R-:W1:Y:S02]  /*0200*/  LDCU.64 UR4, c[0x0][0x358] ;  /* 0x00006b00ff0477ac */ /* 0x000e640008000a00 */
[----:B0-----:R-:W-:-:S04]  /*0210*/  IADD3 R2, P0, PT, R2, UR6, RZ ;  /* 0x0000000602027c10 */ /* 0x001fc8000ff1e0ff */
[----:B------:R-:W-:-:S05]  /*0220*/  IADD3.X R3, PT, PT, RZ, UR7, RZ, P0, !PT ;  /* 0x00000007ff037c10 */ /* 0x000fca00087fe4ff */
[----:B-1----:R-:W-:Y:S01]  /*0230*/  STG.E.U8 desc[UR4][R2.64], R0 ;  /* 0x0000000002007986 */ /* 0x002fe2000c101104 */
[----:B------:R-:W-:Y:S05]  /*0240*/  EXIT ;  /* 0x000000000000794d */ /* 0x000fea0003800000 */
.L_x_1:
[----:B------:R-:W-:-:S00]  /*0250*/  BRA `(.L_x_1) ;  /* 0xfffffffc00fc7947 */ /* 0x000fc0000383ffff */
[----:B------:R-:W-:-:S00]  /*0260*/  NOP ;  /* 0x0000000000007918 */ /* 0x000fc00000000000 */
        /* <DEDUP_REMOVED lines=9> */
.L_x_4:


//--------------------- .text._Z4copyPhS_j        --------------------------
	.section	.text._Z4copyPhS_j,"ax",@progbits
	.align	128
        .global         _Z4copyPhS_j
        .type           _Z4copyPhS_j,@function
        .size           _Z4copyPhS_j,(.L_x_5 - _Z4copyPhS_j)
        .other          _Z4copyPhS_j,@"STO_CUDA_ENTRY STV_DEFAULT"
_Z4copyPhS_j:
.text._Z4copyPhS_j:
[----:B------:R-:W0:Y:S01]  /*0000*/  LDC R1, c[0x0][0x37c] ;  /* 0x0000df00ff017b82 */ /* 0x000e220000000800 */
[----:B------:R-:W1:Y:S01]  /*0010*/  S2R R3, SR_TID.X ;  /* 0x0000000000037919 */ /* 0x000e620000002100 */
[----:B------:R-:W2:Y:S06]  /*0020*/  LDCU UR5, c[0x0][0x2fc] ;  /* 0x00005f80ff0577ac */ /* 0x000eac0008000800 */
[----:B------:R-:W1:Y:S01]  /*0030*/  LDC R16, c[0x0][0x360] ;  /* 0x0000d800ff107b82 */ /* 0x000e620000000800 */
[----:B0-----:R-:W-:Y:S01]  /*0040*/  VIADD R1, R1, 0xfffffff8 ;  /* 0xfffffff801017836 */ /* 0x001fe20000000000 */
[----:B------:R-:W0:Y:S01]  /*0050*/  S2R R0, SR_TID.Y ;  /* 0x0000000000007919 */ /* 0x000e220000002200 */
[----:B------:R-:W3:Y:S05]  /*0060*/  LDCU.64 UR36, c[0x0][0x358] ;  /* 0x00006b00ff2477ac */ /* 0x000eea0008000a00 */
[----:B------:R-:W1:Y:S08]  /*0070*/  S2UR UR4, SR_CTAID.X ;  /* 0x00000000000479c3 */ /* 0x000e700000002500 */
[----:B------:R-:W0:Y:S08]  /*0080*/  S2UR UR6, SR_CTAID.Y ;  /* 0x00000000000679c3 */ /* 0x000e300000002600 */
[----:B------:R-:W0:Y:S01]  /*0090*/  LDC R17, c[0x0][0x364] ;  /* 0x0000d900ff117b82 */ /* 0x000e220000000800 */
[----:B-1----:R-:W-:Y:S01]  /*00a0*/  IMAD R16, R16, UR4, R3 ;  /* 0x0000000410107c24 */ /* 0x002fe2000f8e0203 */
[----:B------:R-:W1:Y:S01]  /*00b0*/  LDCU UR4, c[0x0][0x2f8] ;  /* 0x00005f00ff0477ac */ /* 0x000e620008000800 */
[----:B0-----:R-:W-:Y:S01]  /*00c0*/  IMAD R17, R17, UR6, R0 ;  /* 0x0000000611117c24 */ /* 0x001fe2000f8e0200 */
[----:B------:R-:W-:Y:S01]  /*00d0*/  MOV R0, 0x0 ;  /* 0x0000000000007802 */ /* 0x000fe20000000f00 */
[----:B------:R-:W0:Y:S01]  /*00e0*/  LDCU.64 UR6, c[0x4][0x8] ;  /* 0x01000100ff0677ac */ /* 0x000e220008000a00 */
[----:B-1----:R-:W-:-:S02]  /*00f0*/  IADD3 R6, P0, PT, R1, UR4, RZ ;  /* 0x0000000401067c10 */ /* 0x002fc4000ff1e0ff */
[----:B------:R1:W4:Y:S01]  /*0100*/  LDC.64 R2, c[0x4][R0] ;  /* 0x0100000000027b82 */ /* 0x0003220000000a00 */
[----:B------:R1:W-:Y:S02]  /*0110*/  STL.64 [R1], R16 ;  /* 0x0000001001007387 */ /* 0x0003e40000100a00 */
[----:B--2---:R-:W-:Y:S02]  /*0120*/  IMAD.X R7, RZ, RZ, UR5, P0 ;  /* 0x00000005ff077e24 */ /* 0x004fe400080e06ff */
[----:B0-----:R-:W-:Y:S01]  /*0130*/  IMAD.U32 R4, RZ, RZ, UR6 ;  /* 0x00000006ff047e24 */ /* 0x001fe2000f8e00ff */
[----:B-1-3--:R-:W-:-:S07]  /*0140*/  MOV R5, UR7 ;  /* 0x0000000700057c02 */ /* 0x00afce0008000f00 */
[----:B------:R-:W-:-:S07]  /*0150*/  LEPC R20, `(.L_x_2) ;  /* 0x000000001014794e */ /* 0x000fce0000000000 */
[----:B----4-:R-:W-:Y:S05]  /*0160*/  CALL.ABS.NOINC R2 ;  /* 0x0000000002007343 */ /* 0x010fea0003c00000 */
.L_x_2:
[----:B------:R-:W0:Y:S01]  /*0170*/  LDCU UR4, c[0x0][0x390] ;  /* 0x00007200ff0477ac */ /* 0x000e220008000800 */
[----:B------:R-:W1:Y:S01]  /*0180*/  LDCU.128 UR8, c[0x0][0x380] ;  /* 0x00007000ff0877ac */ /* 0x000e620008000c00 */
[----:B0-----:R-:W-:-:S05]  /*0190*/  IMAD R4, R17, UR4, R16 ;  /* 0x0000000411047c24 */ /* 0x001fca000f8e0210 */
[----:B-1----:R-:W-:-:S04]  /*01a0*/  IADD3 R2, P0, PT, R4, UR8, RZ ;  /* 0x0000000804027c10 */ /* 0x002fc8000ff1e0ff */
[----:B------:R-:W-:-:S06]  /*01b0*/  IADD3.X R3, PT, PT, RZ, UR9, RZ, P0, !PT ;  /* 0x00000009ff037c10 */ /* 0x000fcc00087fe4ff */
[----:B------:R-:W2:Y:S01]  /*01c0*/  LDG.E.U8 R3, desc[UR36][R2.64] ;  /* 0x0000002402037981 */ /* 0x000ea2000c1e1100 */
[----:B------:R-:W-:-:S05]  /*01d0*/  IADD3 R4, P0, PT, R4, UR10, RZ ;  /* 0x0000000a04047c10 */ /* 0x000fca000ff1e0ff */
[----:B------:R-:W-:-:S05]  /*01e0*/  IMAD.X R5, RZ, RZ, UR11, P0 ;  /* 0x0000000bff057e24 */ /* 0x000fca00080e06ff */
[----:B--2---:R-:W-:Y:S01]  /*01f0*/  STG.E.U8 desc[UR36][R4.64], R3 ;  /* 0x0000000304007986 */ /* 0x004fe2000c101124 */
[----:B------:R-:W-:Y:S05]  /*0200*/  EXIT ;  /* 0x000000000000794d */ /* 0x000fea0003800000 */
.L_x_3:
        /* <DEDUP_REMOVED lines=15> */
.L_x_5:


//--------------------- .nv.global.init           --------------------------
	.section	.nv.global.init,"aw",@progbits
.nv.global.init:
	.type		$str$1,@object
	.size		$str$1,($str - $str$1)
$str$1:
        /*0000*/ 	.byte	0x62, 0x6f, 0x6f, 0x70, 0x20, 0x00
	.type		$str,@object
	.size		$str,(.L_0 - $str)
$str:
        /*0006*/ 	.byte	0x5b, 0x78, 0x3a, 0x20, 0x25, 0x64, 0x2c, 0x20, 0x79, 0x3a, 0x20, 0x25, 0x64, 0x5d, 0x20, 0x00
.L_0:


//--------------------- .nv.shared.reserved.0     --------------------------
	.section	.nv.shared.reserved.0,"aw",@nobits
	.weak		__nv_reservedSMEM_offset_0_alias
	.size		__nv_reservedSMEM_offset_0_alias, 0, 64
	.other		__nv_reservedSMEM_offset_0_alias,@"STO_CUDA_RESERVED_SHARED STV_DEFAULT"
__nv_reservedSMEM_offset_0_alias:
	.zero		0
	.zero		64


//--------------------- .nv.constant0._Z7erosionPhS_jjj --------------------------
	.section	.nv.constant0._Z7erosionPhS_jjj,"a",@progbits
	.sectionflags	@""
	.align	4
.nv.constant0._Z7erosionPhS_jjj:
	.zero		924


//--------------------- .nv.constant0._Z4copyPhS_j --------------------------
	.section	.nv.constant0._Z4copyPhS_j,"a",@progbits
	.sectionflags	@""
	.align	4
.nv.constant0._Z4copyPhS_j:
	.zero		916


//--------------------- SYMBOLS --------------------------

	.type		.nv.reservedSmem.offset0,@object
	.size		.nv.reservedSmem.offset0,0x4
	.type		vprintf,@function
